//
// Generated by LLVM NVPTX Back-End
//

.version 6.0
.target sm_70
.address_size 64

	// .globl	concatenate_3

.visible .entry concatenate_3(
	.param .u64 concatenate_3_param_0,
	.param .u64 concatenate_3_param_1,
	.param .u64 concatenate_3_param_2
)
.reqntid 1, 1, 1
{
	.reg .b32 	%r<3>;
	.reg .b64 	%rd<7>;

	ld.param.u64 	%rd1, [concatenate_3_param_0];
	ld.param.u64 	%rd2, [concatenate_3_param_2];
	cvta.to.global.u64 	%rd3, %rd2;
	ld.param.u64 	%rd4, [concatenate_3_param_1];
	cvta.to.global.u64 	%rd5, %rd4;
	cvta.to.global.u64 	%rd6, %rd1;
	ld.global.nc.u32 	%r1, [%rd6];
	ld.global.nc.u32 	%r2, [%rd5];
	st.global.v2.u32 	[%rd3], {%r1, %r2};
	ret;

}


// ===== COMPILED SASS (sm_100) =====

	.target	sm_100

	.elftype	@"ET_EXEC"


//--------------------- .note.nv.tkinfo           --------------------------
	.section	.note.nv.tkinfo,"",@"SHT_NOTE"
	.sectionflags	@"SHF_NOTE_NV_TKINFO"
	.tkinfo
        /*0018*/ 	.word	0x00000002
        /*0030*/ 	.string	""
        /*0030*/ 	.string	"ptxas"
        /*0030*/ 	.string	"Cuda compilation tools, release 13.0, V13.0.88"
        /*0030*/ 	.string	"Build cuda_13.0.r13.0/compiler.36424714_0"
        /*0030*/ 	.string	"-arch sm_100 "



//--------------------- .note.nv.cuinfo           --------------------------
	.section	.note.nv.cuinfo,"",@"SHT_NOTE"
	.sectionflags	@"SHF_NOTE_NV_CUINFO"
        /*0018*/ 	.short	0x0002
        /*001a*/ 	.short	0x0046
        /*001c*/ 	.short	0x0082
	.zero		2


//--------------------- .nv.info                  --------------------------
	.section	.nv.info,"",@"SHT_CUDA_INFO"
	.align	4


	//----- nvinfo : EIATTR_REGCOUNT
	.align		4
        /*0000*/ 	.byte	0x04, 0x2f
        /*0002*/ 	.short	(.L_1 - .L_0)
	.align		4
.L_0:
        /*0004*/ 	.word	index@(concatenate_3)
        /*0008*/ 	.word	0x0000000c


	//----- nvinfo : EIATTR_FRAME_SIZE
	.align		4
.L_1:
        /*000c*/ 	.byte	0x04, 0x11
        /*000e*/ 	.short	(.L_3 - .L_2)
	.align		4
.L_2:
        /*0010*/ 	.word	index@(concatenate_3)
        /*0014*/ 	.word	0x00000000


	//----- nvinfo : EIATTR_MIN_STACK_SIZE
	.align		4
.L_3:
        /*0018*/ 	.byte	0x04, 0x12
        /*001a*/ 	.short	(.L_5 - .L_4)
	.align		4
.L_4:
        /*001c*/ 	.word	index@(concatenate_3)
        /*0020*/ 	.word	0x00000000
.L_5:


//--------------------- .nv.compat                --------------------------
	.section	.nv.compat,"",@"SHT_CUDA_COMPAT_INFO"
	.align	4
        /*0000*/ 	.byte	0x02, 0x09, 0x00, 0x00, 0x02, 0x02, 0x01, 0x00, 0x02, 0x05, 0x05, 0x00, 0x03, 0x07, 0x01, 0x01
        /*0010*/ 	.byte	0x02, 0x03, 0x00, 0x00, 0x02, 0x06, 0x01, 0x00, 0x04, 0x0b, 0x08, 0x00, 0x09, 0x00, 0x00, 0x00
        /*0020*/ 	.byte	0x00, 0x00, 0x00, 0x00


//--------------------- .nv.info.concatenate_3    --------------------------
	.section	.nv.info.concatenate_3,"",@"SHT_CUDA_INFO"
	.sectionflags	@""
	.align	4


	//----- nvinfo : EIATTR_CUDA_API_VERSION
	.align		4
        /*0000*/ 	.byte	0x04, 0x37
        /*0002*/ 	.short	(.L_7 - .L_6)
.L_6:
        /*0004*/ 	.word	0x00000082


	//----- nvinfo : EIATTR_KPARAM_INFO
	.align		4
.L_7:
        /*0008*/ 	.byte	0x04, 0x17
        /*000a*/ 	.short	(.L_9 - .L_8)
.L_8:
        /*000c*/ 	.word	0x00000000
        /*0010*/ 	.short	0x0002
        /*0012*/ 	.short	0x0010
        /*0014*/ 	.byte	0x00, 0xf0, 0x21, 0x00


	//----- nvinfo : EIATTR_KPARAM_INFO
	.align		4
.L_9:
        /*0018*/ 	.byte	0x04, 0x17
        /*001a*/ 	.short	(.L_11 - .L_10)
.L_10:
        /*001c*/ 	.word	0x00000000
        /*0020*/ 	.short	0x0001
        /*0022*/ 	.short	0x0008
        /*0024*/ 	.byte	0x00, 0xf0, 0x21, 0x00


	//----- nvinfo : EIATTR_KPARAM_INFO
	.align		4
.L_11:
        /*0028*/ 	.byte	0x04, 0x17
        /*002a*/ 	.short	(.L_13 - .L_12)
.L_12:
        /*002c*/ 	.word	0x00000000
        /*0030*/ 	.short	0x0000
        /*0032*/ 	.short	0x0000
        /*0034*/ 	.byte	0x00, 0xf0, 0x21, 0x00


	//----- nvinfo : EIATTR_SPARSE_MMA_MASK
	.align		4
.L_13:
        /*0038*/ 	.byte	0x03, 0x50
        /*003a*/ 	.short	0x0000


	//----- nvinfo : EIATTR_MAXREG_COUNT
	.align		4
        /*003c*/ 	.byte	0x03, 0x1b
        /*003e*/ 	.short	0x00ff


	//----- nvinfo : EIATTR_MERCURY_ISA_VERSION
	.align		4
        /*0040*/ 	.byte	0x03, 0x5f
        /*0042*/ 	.short	0x0101


	//----- nvinfo : EIATTR_VRC_CTA_INIT_COUNT
	.align		4
        /*0044*/ 	.byte	0x02, 0x4a
	.zero		1
	.zero		1


	//----- nvinfo : EIATTR_EXIT_INSTR_OFFSETS
	.align		4
        /*0048*/ 	.byte	0x04, 0x1c
        /*004a*/ 	.short	(.L_15 - .L_14)


	//   ....[0]....
.L_14:
        /*004c*/ 	.word	0x00000080


	//----- nvinfo : EIATTR_REQNTID
	.align		4
.L_15:
        /*0050*/ 	.byte	0x04, 0x10
        /*0052*/ 	.short	(.L_17 - .L_16)
.L_16:
        /*0054*/ 	.word	0x00000001
        /*0058*/ 	.word	0x00000001
        /*005c*/ 	.word	0x00000001


	//----- nvinfo : EIATTR_CBANK_PARAM_SIZE
	.align		4
.L_17:
        /*0060*/ 	.byte	0x03, 0x19
        /*0062*/ 	.short	0x0018


	//----- nvinfo : EIATTR_PARAM_CBANK
	.align		4
        /*0064*/ 	.byte	0x04, 0x0a
        /*0066*/ 	.short	(.L_19 - .L_18)
	.align		4
.L_18:
        /*0068*/ 	.word	index@(.nv.constant0.concatenate_3)
        /*006c*/ 	.short	0x0380
        /*006e*/ 	.short	0x0018


	//----- nvinfo : EIATTR_SW_WAR
	.align		4
.L_19:
        /*0070*/ 	.byte	0x04, 0x36
        /*0072*/ 	.short	(.L_21 - .L_20)
.L_20:
        /*0074*/ 	.word	0x00000008
.L_21:


//--------------------- .nv.callgraph             --------------------------
	.section	.nv.callgraph,"",@"SHT_CUDA_CALLGRAPH"
	.align	4
	.sectionentsize	8
	.align		4
        /*0000*/ 	.word	0x00000000
	.align		4
        /*0004*/ 	.word	0xffffffff
	.align		4
        /*0008*/ 	.word	0x00000000
	.align		4
        /*000c*/ 	.word	0xfffffffe
	.align		4
        /*0010*/ 	.word	0x00000000
	.align		4
        /*0014*/ 	.word	0xfffffffd
	.align		4
        /*0018*/ 	.word	0x00000000
	.align		4
        /*001c*/ 	.word	0xfffffffc


//--------------------- .text.concatenate_3       --------------------------
	.section	.text.concatenate_3,"ax",@progbits
	.align	128
        .global         concatenate_3
        .type           concatenate_3,@function
        .size           concatenate_3,(.L_x_1 - concatenate_3)
        .other          concatenate_3,@"STO_CUDA_ENTRY STV_DEFAULT"
concatenate_3:
.text.concatenate_3:
[----:B------:R-:W-:Y:S08]  /*0000*/  LDC R1, c[0x0][0x37c] ;  /* 0x0000df00ff017b82 */ /* 0x000ff00000000800 */
[----:B------:R-:W0:Y:S01]  /*0010*/  LDC.64 R2, c[0x0][0x380] ;  /* 0x0000e000ff027b82 */ /* 0x000e220000000a00 */
[----:B------:R-:W0:Y:S07]  /*0020*/  LDCU.64 UR4, c[0x0][0x358] ;  /* 0x00006b00ff0477ac */ /* 0x000e2e0008000a00 */
[----:B------:R-:W1:Y:S01]  /*0030*/  LDC.64 R4, c[0x0][0x388] ;  /* 0x0000e200ff047b82 */ /* 0x000e620000000a00 */
[----:B0-----:R-:W2:Y:S04]  /*0040*/  LDG.E.CONSTANT R8, desc[UR4][R2.64] ;  /* 0x0000000402087981 */ /* 0x001ea8000c1e9900 */
[----:B-1----:R-:W2:Y:S03]  /*0050*/  LDG.E.CONSTANT R9, desc[UR4][R4.64] ;  /* 0x0000000404097981 */ /* 0x002ea6000c1e9900 */
[----:B------:R-:W2:Y:S02]  /*0060*/  LDC.64 R6, c[0x0][0x390] ;  /* 0x0000e400ff067b82 */ /* 0x000ea40000000a00 */
[----:B--2---:R-:W-:Y:S01]  /*0070*/  STG.E.64 desc[UR4][R6.64], R8 ;  /* 0x0000000806007986 */ /* 0x004fe2000c101b04 */
[----:B------:R-:W-:Y:S05]  /*0080*/  EXIT ;  /* 0x000000000000794d */ /* 0x000fea0003800000 */
.L_x_0:
[----:B------:R-:W-:-:S00]  /*0090*/  BRA `(.L_x_0) ;  /* 0xfffffffc00fc7947 */ /* 0x000fc0000383ffff */
[----:B------:R-:W-:-:S00]  /*00a0*/  NOP ;  /* 0x0000000000007918 */ /* 0x000fc00000000000 */
        /* <DEDUP_REMOVED lines=13> */
.L_x_1:


//--------------------- .nv.shared.reserved.0     --------------------------
	.section	.nv.shared.reserved.0,"aw",@nobits
	.weak		__nv_reservedSMEM_offset_0_alias
	.size		__nv_reservedSMEM_offset_0_alias, 0, 64
	.other		__nv_reservedSMEM_offset_0_alias,@"STO_CUDA_RESERVED_SHARED STV_DEFAULT"
__nv_reservedSMEM_offset_0_alias:
	.zero		0
	.zero		64


//--------------------- .nv.constant0.concatenate_3 --------------------------
	.section	.nv.constant0.concatenate_3,"a",@progbits
	.sectionflags	@""
	.align	4
.nv.constant0.concatenate_3:
	.zero		920


//--------------------- SYMBOLS --------------------------

	.type		.nv.reservedSmem.offset0,@object
	.size		.nv.reservedSmem.offset0,0x4
